	.headerflags	@"EF_CUDA_TEXMODE_UNIFIED EF_CUDA_64BIT_ADDRESS EF_CUDA_ACCELERATORS EF_CUDA_SM90 EF_CUDA_VIRTUAL_SM(EF_CUDA_SM90)"
	.elftype	@"ET_EXEC"


//--------------------- .nv.info                  --------------------------
	.section	.nv.info,"",@"SHT_CUDA_INFO"
	.align	4


	//----- nvinfo : EIATTR_REGCOUNT
	.align		4
        /*0000*/ 	.byte	0x04, 0x2f
        /*0002*/ 	.short	(.L_1 - .L_0)
	.align		4
.L_0:
        /*0004*/ 	.word	index@(triton_poi_fused_add_mul_5)
        /*0008*/ 	.word	0x00000010


	//----- nvinfo : EIATTR_MIN_STACK_SIZE
	.align		4
.L_1:
        /*000c*/ 	.byte	0x04, 0x12
        /*000e*/ 	.short	(.L_3 - .L_2)
	.align		4
.L_2:
        /*0010*/ 	.word	index@(triton_poi_fused_add_mul_5)
        /*0014*/ 	.word	0x00000000


	//----- nvinfo : EIATTR_FRAME_SIZE
	.align		4
.L_3:
        /*0018*/ 	.byte	0x04, 0x11
        /*001a*/ 	.short	(.L_5 - .L_4)
	.align		4
.L_4:
        /*001c*/ 	.word	index@(triton_poi_fused_add_mul_5)
        /*0020*/ 	.word	0x00000000


	//----- nvinfo : EIATTR_MIN_STACK_SIZE
	.align		4
.L_5:
        /*0024*/ 	.byte	0x04, 0x12
        /*0026*/ 	.short	(.L_7 - .L_6)
	.align		4
.L_6:
        /*0028*/ 	.word	index@(triton_poi_fused_add_mul_5)
        /*002c*/ 	.word	0x00000000
.L_7:


//--------------------- .nv.info.triton_poi_fused_add_mul_5 --------------------------
	.section	.nv.info.triton_poi_fused_add_mul_5,"",@"SHT_CUDA_INFO"
	.sectionflags	@""
	.align	4


	//----- nvinfo : EIATTR_CUDA_API_VERSION
	.align		4
        /*0000*/ 	.byte	0x04, 0x37
        /*0002*/ 	.short	(.L_9 - .L_8)
.L_8:
        /*0004*/ 	.word	0x0000007c


	//----- nvinfo : EIATTR_KPARAM_INFO
	.align		4
.L_9:
        /*0008*/ 	.byte	0x04, 0x17
        /*000a*/ 	.short	(.L_11 - .L_10)
.L_10:
        /*000c*/ 	.word	0x00000000
        /*0010*/ 	.short	0x0002
        /*0012*/ 	.short	0x0010
        /*0014*/ 	.byte	0x00, 0xf0, 0x11, 0x00


	//----- nvinfo : EIATTR_KPARAM_INFO
	.align		4
.L_11:
        /*0018*/ 	.byte	0x04, 0x17
        /*001a*/ 	.short	(.L_13 - .L_12)
.L_12:
        /*001c*/ 	.word	0x00000000
        /*0020*/ 	.short	0x0001
        /*0022*/ 	.short	0x0008
        /*0024*/ 	.byte	0x00, 0xf4, 0x21, 0x00


	//----- nvinfo : EIATTR_KPARAM_INFO
	.align		4
.L_13:
        /*0028*/ 	.byte	0x04, 0x17
        /*002a*/ 	.short	(.L_15 - .L_14)
.L_14:
        /*002c*/ 	.word	0x00000000
        /*0030*/ 	.short	0x0000
        /*0032*/ 	.short	0x0000
        /*0034*/ 	.byte	0x00, 0xf4, 0x21, 0x00


	//----- nvinfo : EIATTR_SPARSE_MMA_MASK
	.align		4
.L_15:
        /*0038*/ 	.byte	0x03, 0x50
        /*003a*/ 	.short	0x0000


	//----- nvinfo : EIATTR_MAXREG_COUNT
	.align		4
        /*003c*/ 	.byte	0x03, 0x1b
        /*003e*/ 	.short	0x00ff


	//----- nvinfo : EIATTR_EXIT_INSTR_OFFSETS
	.align		4
        /*0040*/ 	.byte	0x04, 0x1c
        /*0042*/ 	.short	(.L_17 - .L_16)


	//   ....[0]....
.L_16:
        /*0044*/ 	.word	0x000001a0


	//   ....[1]....
        /*0048*/ 	.word	0x000001e0


	//----- nvinfo : EIATTR_REQNTID
	.align		4
.L_17:
        /*004c*/ 	.byte	0x04, 0x10
        /*004e*/ 	.short	(.L_19 - .L_18)
.L_18:
        /*0050*/ 	.word	0x00000080
        /*0054*/ 	.word	0x00000001
        /*0058*/ 	.word	0x00000001


	//----- nvinfo : EIATTR_CBANK_PARAM_SIZE
	.align		4
.L_19:
        /*005c*/ 	.byte	0x03, 0x19
        /*005e*/ 	.short	0x0014


	//----- nvinfo : EIATTR_PARAM_CBANK
	.align		4
        /*0060*/ 	.byte	0x04, 0x0a
        /*0062*/ 	.short	(.L_21 - .L_20)
	.align		4
.L_20:
        /*0064*/ 	.word	index@(.nv.constant0.triton_poi_fused_add_mul_5)
        /*0068*/ 	.short	0x0210
        /*006a*/ 	.short	0x0014


	//----- nvinfo : EIATTR_SW_WAR
	.align		4
.L_21:
        /*006c*/ 	.byte	0x04, 0x36
        /*006e*/ 	.short	(.L_23 - .L_22)
.L_22:
        /*0070*/ 	.word	0x00000008
.L_23:


//--------------------- .nv.callgraph             --------------------------
	.section	.nv.callgraph,"",@"SHT_CUDA_CALLGRAPH"
	.align	4
	.sectionentsize	8
	.align		4
        /*0000*/ 	.word	0x00000000
	.align		4
        /*0004*/ 	.word	0xffffffff
	.align		4
        /*0008*/ 	.word	0x00000000
	.align		4
        /*000c*/ 	.word	0xfffffffe
	.align		4
        /*0010*/ 	.word	0x00000000
	.align		4
        /*0014*/ 	.word	0xfffffffd
	.align		4
        /*0018*/ 	.word	0x00000000
	.align		4
        /*001c*/ 	.word	0xfffffffc


//--------------------- .text.triton_poi_fused_add_mul_5 --------------------------
	.section	.text.triton_poi_fused_add_mul_5,"ax",@progbits
	.align	128
        .global         triton_poi_fused_add_mul_5
        .type           triton_poi_fused_add_mul_5,@function
        .size           triton_poi_fused_add_mul_5,(.L_x_1 - triton_poi_fused_add_mul_5)
        .other          triton_poi_fused_add_mul_5,@"STO_CUDA_ENTRY STV_DEFAULT"
triton_poi_fused_add_mul_5:
.text.triton_poi_fused_add_mul_5:
[----:B------:R-:W0:Y:S02]  /*0000*/  LDC R1, c[0x0][0x28] ;  /* 0x00000a00ff017b82 */ /* 0x000e240000000800 */
[----:B------:R-:W1:Y:S01]  /*0010*/  S2R R0, SR_TID.X ;  /* 0x0000000000007919 */ /* 0x000e620000002100 */
[----:B------:R-:W2:Y:S01]  /*0020*/  LDC.64 R4, c[0x0][0x210] ;  /* 0x00008400ff047b82 */ /* 0x000ea20000000a00 */
[----:B------:R-:W-:Y:S02]  /*0030*/  CS2R R10, SRZ ;  /* 0x00000000000a7805 */ /* 0x000fe4000001ff00 */
[----:B------:R-:W-:Y:S01]  /*0040*/  CS2R R12, SRZ ;  /* 0x00000000000c7805 */ /* 0x000fe2000001ff00 */
[----:B------:R-:W3:Y:S01]  /*0050*/  S2R R9, SR_CTAID.X ;  /* 0x0000000000097919 */ /* 0x000ee20000002500 */
[----:B------:R-:W-:Y:S01]  /*0060*/  ULDC.64 UR4, c[0x0][0x208] ;  /* 0x0000820000047ab9 */ /* 0x000fe20000000a00 */
[----:B-1----:R-:W-:-:S05]  /*0070*/  IMAD.SHL.U32 R0, R0, 0x2, RZ ;  /* 0x0000000200007824 */ /* 0x002fca00078e00ff */
[----:B------:R-:W-:-:S05]  /*0080*/  LOP3.LUT R0, R0, 0xfe, RZ, 0xc0, !PT ;  /* 0x000000fe00007812 */ /* 0x000fca00078ec0ff */
[----:B---3--:R-:W-:-:S05]  /*0090*/  IMAD R9, R9, 0x100, R0 ;  /* 0x0000010009097824 */ /* 0x008fca00078e0200 */
[----:B------:R-:W-:Y:S02]  /*00a0*/  SHF.R.S32.HI R0, RZ, 0x1f, R9 ;  /* 0x0000001fff007819 */ /* 0x000fe40000011409 */
[----:B------:R-:W-:Y:S02]  /*00b0*/  ISETP.GE.AND P0, PT, R9, 0x400, PT ;  /* 0x000004000900780c */ /* 0x000fe40003f06270 */
[----:B------:R-:W-:-:S04]  /*00c0*/  LEA.HI R0, R0, R9, RZ, 0x8 ;  /* 0x0000000900007211 */ /* 0x000fc800078f40ff */
[----:B------:R-:W-:Y:S02]  /*00d0*/  LOP3.LUT R2, R0, 0xffffff00, RZ, 0xc0, !PT ;  /* 0xffffff0000027812 */ /* 0x000fe400078ec0ff */
[----:B------:R-:W-:Y:S02]  /*00e0*/  SHF.R.S32.HI R0, RZ, 0x8, R0 ;  /* 0x00000008ff007819 */ /* 0x000fe40000011400 */
[----:B------:R-:W-:-:S05]  /*00f0*/  IADD3 R3, R9, -R2, RZ ;  /* 0x8000000209037210 */ /* 0x000fca0007ffe0ff */
[----:B------:R-:W-:-:S05]  /*0100*/  IMAD R3, R0, 0x110, R3 ;  /* 0x0000011000037824 */ /* 0x000fca00078e0203 */
[----:B------:R-:W-:Y:S01]  /*0110*/  IADD3 R7, R3, 0x10, RZ ;  /* 0x0000001003077810 */ /* 0x000fe20007ffe0ff */
[----:B--2---:R-:W-:-:S04]  /*0120*/  IMAD.WIDE R2, R3, 0x4, R4 ;  /* 0x0000000403027825 */ /* 0x004fc800078e0204 */
[----:B------:R-:W-:Y:S01]  /*0130*/  IMAD.WIDE R4, R7, 0x4, R4 ;  /* 0x0000000407047825 */ /* 0x000fe200078e0204 */
[----:B------:R-:W2:Y:S01]  /*0140*/  @!P0 LDG.E.64 R10, desc[UR4][R2.64] ;  /* 0x00000004020a8981 */ /* 0x000ea2000c1e1b00 */
[----:B------:R-:W1:Y:S03]  /*0150*/  LDC.64 R6, c[0x0][0x218] ;  /* 0x00008600ff067b82 */ /* 0x000e660000000a00 */
[----:B------:R-:W2:Y:S01]  /*0160*/  @!P0 LDG.E.64 R12, desc[UR4][R4.64] ;  /* 0x00000004040c8981 */ /* 0x000ea2000c1e1b00 */
[----:B-1----:R-:W-:-:S04]  /*0170*/  IMAD.WIDE R6, R9, 0x4, R6 ;  /* 0x0000000409067825 */ /* 0x002fc800078e0206 */
[----:B--2---:R-:W-:Y:S01]  /*0180*/  FADD R10, R12, R10 ;  /* 0x0000000a0c0a7221 */ /* 0x004fe20000000000 */
[----:B------:R-:W-:Y:S01]  /*0190*/  FADD R11, R13, R11 ;  /* 0x0000000b0d0b7221 */ /* 0x000fe20000000000 */
[----:B------:R-:W-:Y:S06]  /*01a0*/  @P0 EXIT ;  /* 0x000000000000094d */ /* 0x000fec0003800000 */
[----:B------:R-:W-:Y:S01]  /*01b0*/  FMUL R10, R10, 0.5 ;  /* 0x3f0000000a0a7820 */ /* 0x000fe20000400000 */
[----:B------:R-:W-:-:S05]  /*01c0*/  FMUL R11, R11, 0.5 ;  /* 0x3f0000000b0b7820 */ /* 0x000fca0000400000 */
[----:B------:R-:W-:Y:S01]  /*01d0*/  STG.E.64 desc[UR4][R6.64], R10 ;  /* 0x0000000a06007986 */ /* 0x000fe2000c101b04 */
[----:B------:R-:W-:Y:S05]  /*01e0*/  EXIT ;  /* 0x000000000000794d */ /* 0x000fea0003800000 */
.L_x_0:
[----:B------:R-:W-:-:S00]  /*01f0*/  BRA `(.L_x_0) ;  /* 0xfffffffc00fc7947 */ /* 0x000fc0000383ffff */
[----:B------:R-:W-:-:S00]  /*0200*/  NOP ;  /* 0x0000000000007918 */ /* 0x000fc00000000000 */
[----:B------:R-:W-:-:S00]  /*0210*/  NOP ;  /* 0x0000000000007918 */ /* 0x000fc00000000000 */
[----:B------:R-:W-:-:S00]  /*0220*/  NOP ;  /* 0x0000000000007918 */ /* 0x000fc00000000000 */
[----:B------:R-:W-:-:S00]  /*0230*/  NOP ;  /* 0x0000000000007918 */ /* 0x000fc00000000000 */
[----:B------:R-:W-:-:S00]  /*0240*/  NOP ;  /* 0x0000000000007918 */ /* 0x000fc00000000000 */
[----:B------:R-:W-:-:S00]  /*0250*/  NOP ;  /* 0x0000000000007918 */ /* 0x000fc00000000000 */
[----:B------:R-:W-:-:S00]  /*0260*/  NOP ;  /* 0x0000000000007918 */ /* 0x000fc00000000000 */
[----:B------:R-:W-:-:S00]  /*0270*/  NOP ;  /* 0x0000000000007918 */ /* 0x000fc00000000000 */
.L_x_1:


//--------------------- .nv.constant0.triton_poi_fused_add_mul_5 --------------------------
	.section	.nv.constant0.triton_poi_fused_add_mul_5,"a",@progbits
	.sectionflags	@""
	.align	4
.nv.constant0.triton_poi_fused_add_mul_5:
	.zero		548
